//
// Generated by NVIDIA NVVM Compiler
//
// Compiler Build ID: CL-36424714
// Cuda compilation tools, release 13.0, V13.0.88
// Based on NVVM 20.0.0
//

.version 9.0
.target sm_100
.address_size 64

	// .globl	_Z14kernelMultiplyPdS_S_S_i

.visible .entry _Z14kernelMultiplyPdS_S_S_i(
	.param .u64 .ptr .align 1 _Z14kernelMultiplyPdS_S_S_i_param_0,
	.param .u64 .ptr .align 1 _Z14kernelMultiplyPdS_S_S_i_param_1,
	.param .u64 .ptr .align 1 _Z14kernelMultiplyPdS_S_S_i_param_2,
	.param .u64 .ptr .align 1 _Z14kernelMultiplyPdS_S_S_i_param_3,
	.param .u32 _Z14kernelMultiplyPdS_S_S_i_param_4
)
{
	.reg .b32 	%r<9>;
	.reg .b64 	%rd<18>;
	.reg .b64 	%fd<13>;

	ld.param.u64 	%rd1, [_Z14kernelMultiplyPdS_S_S_i_param_0];
	ld.param.u64 	%rd2, [_Z14kernelMultiplyPdS_S_S_i_param_1];
	ld.param.u64 	%rd3, [_Z14kernelMultiplyPdS_S_S_i_param_2];
	ld.param.u64 	%rd4, [_Z14kernelMultiplyPdS_S_S_i_param_3];
	ld.param.u32 	%r1, [_Z14kernelMultiplyPdS_S_S_i_param_4];
	cvta.to.global.u64 	%rd5, %rd4;
	cvta.to.global.u64 	%rd6, %rd3;
	cvta.to.global.u64 	%rd7, %rd2;
	cvta.to.global.u64 	%rd8, %rd1;
	mov.u32 	%r2, %tid.x;
	mov.u32 	%r3, %ctaid.x;
	mov.u32 	%r4, %ntid.x;
	mad.lo.s32 	%r5, %r3, %r4, %r2;
	rem.u32 	%r6, %r5, %r1;
	mad.lo.s32 	%r7, %r1, %r2, %r3;
	mul.wide.s32 	%rd9, %r7, 8;
	add.s64 	%rd10, %rd8, %rd9;
	ld.global.f64 	%fd1, [%rd10];
	mul.wide.u32 	%rd11, %r3, 8;
	add.s64 	%rd12, %rd7, %rd11;
	ld.global.f64 	%fd2, [%rd12];
	mul.wide.u32 	%rd13, %r2, 8;
	add.s64 	%rd14, %rd6, %rd13;
	ld.global.f64 	%fd3, [%rd14];
	fma.rn.f64 	%fd4, %fd1, %fd2, %fd3;
	st.global.f64 	[%rd14], %fd4;
	cvt.rn.f64.u32 	%fd5, %r2;
	st.global.f64 	[%rd5], %fd5;
	cvt.rn.f64.u32 	%fd6, %r3;
	st.global.f64 	[%rd5+8], %fd6;
	cvt.rn.f64.u32 	%fd7, %r4;
	st.global.f64 	[%rd5+16], %fd7;
	mov.b64 	%rd15, 4617991057905706598;
	st.global.u64 	[%rd5+24], %rd15;
	cvt.rn.f64.s32 	%fd8, %r6;
	st.global.f64 	[%rd5+40], %fd8;
	mul.lo.s32 	%r8, %r6, %r1;
	mul.wide.s32 	%rd16, %r8, 8;
	add.s64 	%rd17, %rd8, %rd16;
	ld.global.f64 	%fd9, [%rd17];
	st.global.f64 	[%rd5+48], %fd9;
	ld.global.f64 	%fd10, [%rd7];
	st.global.f64 	[%rd5+56], %fd10;
	cvt.rn.f64.s32 	%fd11, %r1;
	st.global.f64 	[%rd5+64], %fd11;
	ld.global.f64 	%fd12, [%rd8+48];
	st.global.f64 	[%rd5+72], %fd12;
	ret;

}


// ===== COMPILED SASS (sm_100) =====

	.target	sm_100

	.elftype	@"ET_EXEC"


//--------------------- .note.nv.tkinfo           --------------------------
	.section	.note.nv.tkinfo,"",@"SHT_NOTE"
	.sectionflags	@"SHF_NOTE_NV_TKINFO"
	.tkinfo
        /*0018*/ 	.word	0x00000002
        /*0030*/ 	.string	""
        /*0030*/ 	.string	"ptxas"
        /*0030*/ 	.string	"Cuda compilation tools, release 13.0, V13.0.88"
        /*0030*/ 	.string	"Build cuda_13.0.r13.0/compiler.36424714_0"
        /*0030*/ 	.string	"-arch sm_100 -m 64 "



//--------------------- .note.nv.cuinfo           --------------------------
	.section	.note.nv.cuinfo,"",@"SHT_NOTE"
	.sectionflags	@"SHF_NOTE_NV_CUINFO"
        /*0018*/ 	.short	0x0002
        /*001a*/ 	.short	0x0064
        /*001c*/ 	.short	0x0082
	.zero		2


//--------------------- .nv.info                  --------------------------
	.section	.nv.info,"",@"SHT_CUDA_INFO"
	.align	4


	//----- nvinfo : EIATTR_REGCOUNT
	.align		4
        /*0000*/ 	.byte	0x04, 0x2f
        /*0002*/ 	.short	(.L_1 - .L_0)
	.align		4
.L_0:
        /*0004*/ 	.word	index@(_Z14kernelMultiplyPdS_S_S_i)
        /*0008*/ 	.word	0x0000001b


	//----- nvinfo : EIATTR_FRAME_SIZE
	.align		4
.L_1:
        /*000c*/ 	.byte	0x04, 0x11
        /*000e*/ 	.short	(.L_3 - .L_2)
	.align		4
.L_2:
        /*0010*/ 	.word	index@(_Z14kernelMultiplyPdS_S_S_i)
        /*0014*/ 	.word	0x00000000


	//----- nvinfo : EIATTR_MIN_STACK_SIZE
	.align		4
.L_3:
        /*0018*/ 	.byte	0x04, 0x12
        /*001a*/ 	.short	(.L_5 - .L_4)
	.align		4
.L_4:
        /*001c*/ 	.word	index@(_Z14kernelMultiplyPdS_S_S_i)
        /*0020*/ 	.word	0x00000000
.L_5:


//--------------------- .nv.compat                --------------------------
	.section	.nv.compat,"",@"SHT_CUDA_COMPAT_INFO"
	.align	4
        /*0000*/ 	.byte	0x02, 0x09, 0x00, 0x00, 0x02, 0x02, 0x01, 0x00, 0x02, 0x05, 0x05, 0x00, 0x03, 0x07, 0x01, 0x01
        /*0010*/ 	.byte	0x02, 0x03, 0x00, 0x00, 0x02, 0x06, 0x01, 0x00, 0x04, 0x0b, 0x08, 0x00, 0x01, 0x00, 0x00, 0x00
        /*0020*/ 	.byte	0x00, 0x00, 0x00, 0x00


//--------------------- .nv.info._Z14kernelMultiplyPdS_S_S_i --------------------------
	.section	.nv.info._Z14kernelMultiplyPdS_S_S_i,"",@"SHT_CUDA_INFO"
	.sectionflags	@""
	.align	4


	//----- nvinfo : EIATTR_CUDA_API_VERSION
	.align		4
        /*0000*/ 	.byte	0x04, 0x37
        /*0002*/ 	.short	(.L_7 - .L_6)
.L_6:
        /*0004*/ 	.word	0x00000082


	//----- nvinfo : EIATTR_KPARAM_INFO
	.align		4
.L_7:
        /*0008*/ 	.byte	0x04, 0x17
        /*000a*/ 	.short	(.L_9 - .L_8)
.L_8:
        /*000c*/ 	.word	0x00000000
        /*0010*/ 	.short	0x0004
        /*0012*/ 	.short	0x0020
        /*0014*/ 	.byte	0x00, 0xf0, 0x11, 0x00


	//----- nvinfo : EIATTR_KPARAM_INFO
	.align		4
.L_9:
        /*0018*/ 	.byte	0x04, 0x17
        /*001a*/ 	.short	(.L_11 - .L_10)
.L_10:
        /*001c*/ 	.word	0x00000000
        /*0020*/ 	.short	0x0003
        /*0022*/ 	.short	0x0018
        /*0024*/ 	.byte	0x00, 0xf5, 0x21, 0x00


	//----- nvinfo : EIATTR_KPARAM_INFO
	.align		4
.L_11:
        /*0028*/ 	.byte	0x04, 0x17
        /*002a*/ 	.short	(.L_13 - .L_12)
.L_12:
        /*002c*/ 	.word	0x00000000
        /*0030*/ 	.short	0x0002
        /*0032*/ 	.short	0x0010
        /*0034*/ 	.byte	0x00, 0xf5, 0x21, 0x00


	//----- nvinfo : EIATTR_KPARAM_INFO
	.align		4
.L_13:
        /*0038*/ 	.byte	0x04, 0x17
        /*003a*/ 	.short	(.L_15 - .L_14)
.L_14:
        /*003c*/ 	.word	0x00000000
        /*0040*/ 	.short	0x0001
        /*0042*/ 	.short	0x0008
        /*0044*/ 	.byte	0x00, 0xf5, 0x21, 0x00


	//----- nvinfo : EIATTR_KPARAM_INFO
	.align		4
.L_15:
        /*0048*/ 	.byte	0x04, 0x17
        /*004a*/ 	.short	(.L_17 - .L_16)
.L_16:
        /*004c*/ 	.word	0x00000000
        /*0050*/ 	.short	0x0000
        /*0052*/ 	.short	0x0000
        /*0054*/ 	.byte	0x00, 0xf5, 0x21, 0x00


	//----- nvinfo : EIATTR_SPARSE_MMA_MASK
	.align		4
.L_17:
        /*0058*/ 	.byte	0x03, 0x50
        /*005a*/ 	.short	0x0000


	//----- nvinfo : EIATTR_MAXREG_COUNT
	.align		4
        /*005c*/ 	.byte	0x03, 0x1b
        /*005e*/ 	.short	0x00ff


	//----- nvinfo : EIATTR_MERCURY_ISA_VERSION
	.align		4
        /*0060*/ 	.byte	0x03, 0x5f
        /*0062*/ 	.short	0x0101


	//----- nvinfo : EIATTR_VRC_CTA_INIT_COUNT
	.align		4
        /*0064*/ 	.byte	0x02, 0x4a
	.zero		1
	.zero		1


	//----- nvinfo : EIATTR_EXIT_INSTR_OFFSETS
	.align		4
        /*0068*/ 	.byte	0x04, 0x1c
        /*006a*/ 	.short	(.L_19 - .L_18)


	//   ....[0]....
.L_18:
        /*006c*/ 	.word	0x000003c0


	//----- nvinfo : EIATTR_CBANK_PARAM_SIZE
	.align		4
.L_19:
        /*0070*/ 	.byte	0x03, 0x19
        /*0072*/ 	.short	0x0024


	//----- nvinfo : EIATTR_PARAM_CBANK
	.align		4
        /*0074*/ 	.byte	0x04, 0x0a
        /*0076*/ 	.short	(.L_21 - .L_20)
	.align		4
.L_20:
        /*0078*/ 	.word	index@(.nv.constant0._Z14kernelMultiplyPdS_S_S_i)
        /*007c*/ 	.short	0x0380
        /*007e*/ 	.short	0x0024


	//----- nvinfo : EIATTR_SW_WAR
	.align		4
.L_21:
        /*0080*/ 	.byte	0x04, 0x36
        /*0082*/ 	.short	(.L_23 - .L_22)
.L_22:
        /*0084*/ 	.word	0x00000008
.L_23:


//--------------------- .nv.callgraph             --------------------------
	.section	.nv.callgraph,"",@"SHT_CUDA_CALLGRAPH"
	.align	4
	.sectionentsize	8
	.align		4
        /*0000*/ 	.word	0x00000000
	.align		4
        /*0004*/ 	.word	0xffffffff
	.align		4
        /*0008*/ 	.word	0x00000000
	.align		4
        /*000c*/ 	.word	0xfffffffe
	.align		4
        /*0010*/ 	.word	0x00000000
	.align		4
        /*0014*/ 	.word	0xfffffffd
	.align		4
        /*0018*/ 	.word	0x00000000
	.align		4
        /*001c*/ 	.word	0xfffffffc


//--------------------- .text._Z14kernelMultiplyPdS_S_S_i --------------------------
	.section	.text._Z14kernelMultiplyPdS_S_S_i,"ax",@progbits
	.align	128
        .global         _Z14kernelMultiplyPdS_S_S_i
        .type           _Z14kernelMultiplyPdS_S_S_i,@function
        .size           _Z14kernelMultiplyPdS_S_S_i,(.L_x_1 - _Z14kernelMultiplyPdS_S_S_i)
        .other          _Z14kernelMultiplyPdS_S_S_i,@"STO_CUDA_ENTRY STV_DEFAULT"
_Z14kernelMultiplyPdS_S_S_i:
.text._Z14kernelMultiplyPdS_S_S_i:
[----:B------:R-:W-:Y:S01]  /*0000*/  LDC R1, c[0x0][0x37c] ;  /* 0x0000df00ff017b82 */ /* 0x000fe20000000800 */
[----:B------:R-:W0:Y:S07]  /*0010*/  S2R R0, SR_CTAID.X ;  /* 0x0000000000007919 */ /* 0x000e2e0000002500 */
[----:B------:R-:W0:Y:S01]  /*0020*/  LDC.64 R10, c[0x0][0x388] ;  /* 0x0000e200ff0a7b82 */ /* 0x000e220000000a00 */
[----:B------:R-:W1:Y:S01]  /*0030*/  LDCU UR7, c[0x0][0x3a0] ;  /* 0x00007400ff0777ac */ /* 0x000e620008000800 */
[----:B------:R-:W1:Y:S01]  /*0040*/  S2R R15, SR_TID.X ;  /* 0x00000000000f7919 */ /* 0x000e620000002100 */
[----:B------:R-:W2:Y:S05]  /*0050*/  LDCU.64 UR4, c[0x0][0x358] ;  /* 0x00006b00ff0477ac */ /* 0x000eaa0008000a00 */
[----:B------:R-:W3:Y:S08]  /*0060*/  LDC.64 R4, c[0x0][0x380] ;  /* 0x0000e000ff047b82 */ /* 0x000ef00000000a00 */
[----:B------:R-:W4:Y:S01]  /*0070*/  LDC.64 R2, c[0x0][0x390] ;  /* 0x0000e400ff027b82 */ /* 0x000f220000000a00 */
[----:B0-----:R-:W-:-:S04]  /*0080*/  IMAD.WIDE.U32 R10, R0, 0x8, R10 ;  /* 0x00000008000a7825 */ /* 0x001fc800078e000a */
[----:B-1----:R-:W-:Y:S02]  /*0090*/  IMAD R13, R15, UR7, R0 ;  /* 0x000000070f0d7c24 */ /* 0x002fe4000f8e0200 */
[----:B--2---:R-:W2:Y:S02]  /*00a0*/  LDG.E.64 R10, desc[UR4][R10.64] ;  /* 0x000000040a0a7981 */ /* 0x004ea4000c1e1b00 */
[----:B---3--:R-:W-:-:S04]  /*00b0*/  IMAD.WIDE R12, R13, 0x8, R4 ;  /* 0x000000080d0c7825 */ /* 0x008fc800078e0204 */
[----:B----4-:R-:W-:Y:S02]  /*00c0*/  IMAD.WIDE.U32 R2, R15, 0x8, R2 ;  /* 0x000000080f027825 */ /* 0x010fe400078e0002 */
[----:B------:R-:W2:Y:S04]  /*00d0*/  LDG.E.64 R12, desc[UR4][R12.64] ;  /* 0x000000040c0c7981 */ /* 0x000ea8000c1e1b00 */
[----:B------:R-:W2:Y:S01]  /*00e0*/  LDG.E.64 R8, desc[UR4][R2.64] ;  /* 0x0000000402087981 */ /* 0x000ea2000c1e1b00 */
[----:B------:R-:W0:Y:S08]  /*00f0*/  I2F.U32.RP R14, UR7 ;  /* 0x00000007000e7d06 */ /* 0x000e300008209000 */
[----:B0-----:R-:W0:Y:S01]  /*0100*/  MUFU.RCP R14, R14 ;  /* 0x0000000e000e7308 */ /* 0x001e220000001000 */
[----:B------:R-:W1:Y:S01]  /*0110*/  LDCU UR6, c[0x0][0x360] ;  /* 0x00006c00ff0677ac */ /* 0x000e620008000800 */
[----:B0-----:R-:W-:-:S06]  /*0120*/  IADD3 R7, PT, PT, R14, 0xffffffe, RZ ;  /* 0x0ffffffe0e077810 */ /* 0x001fcc0007ffe0ff */
[----:B------:R-:W0:Y:S01]  /*0130*/  F2I.FTZ.U32.TRUNC.NTZ R7, R7 ;  /* 0x0000000700077305 */ /* 0x000e22000021f000 */
[----:B------:R-:W-:Y:S01]  /*0140*/  HFMA2 R6, -RZ, RZ, 0, 0 ;  /* 0x00000000ff067431 */ /* 0x000fe200000001ff */
[----:B0-----:R-:W-:-:S05]  /*0150*/  IADD3 R17, PT, PT, RZ, -R7, RZ ;  /* 0x80000007ff117210 */ /* 0x001fca0007ffe0ff */
[----:B------:R-:W-:-:S04]  /*0160*/  IMAD R17, R17, UR7, RZ ;  /* 0x0000000711117c24 */ /* 0x000fc8000f8e02ff */
[----:B------:R-:W-:-:S04]  /*0170*/  IMAD.HI.U32 R17, R7, R17, R6 ;  /* 0x0000001107117227 */ /* 0x000fc800078e0006 */
[----:B-1----:R-:W-:-:S04]  /*0180*/  IMAD R6, R0, UR6, R15 ;  /* 0x0000000600067c24 */ /* 0x002fc8000f8e020f */
[----:B------:R-:W-:-:S05]  /*0190*/  IMAD.HI.U32 R17, R17, R6, RZ ;  /* 0x0000000611117227 */ /* 0x000fca00078e00ff */
[----:B------:R-:W-:-:S05]  /*01a0*/  IADD3 R17, PT, PT, -R17, RZ, RZ ;  /* 0x000000ff11117210 */ /* 0x000fca0007ffe1ff */
[----:B------:R-:W-:-:S05]  /*01b0*/  IMAD R24, R17, UR7, R6 ;  /* 0x0000000711187c24 */ /* 0x000fca000f8e0206 */
[----:B------:R-:W-:Y:S02]  /*01c0*/  ISETP.GE.U32.AND P0, PT, R24, UR7, PT ;  /* 0x0000000718007c0c */ /* 0x000fe4000bf06070 */
[----:B------:R-:W-:-:S11]  /*01d0*/  ISETP.NE.U32.AND P1, PT, RZ, UR7, PT ;  /* 0x00000007ff007c0c */ /* 0x000fd6000bf25070 */
[----:B------:R-:W-:-:S04]  /*01e0*/  @P0 IADD3 R24, PT, PT, R24, -UR7, RZ ;  /* 0x8000000718180c10 */ /* 0x000fc8000fffe0ff */
[C---:B------:R-:W-:Y:S01]  /*01f0*/  ISETP.GE.U32.AND P0, PT, R24.reuse, UR7, PT ;  /* 0x0000000718007c0c */ /* 0x040fe2000bf06070 */
[----:B------:R-:W0:Y:S01]  /*0200*/  LDC.64 R6, c[0x0][0x398] ;  /* 0x0000e600ff067b82 */ /* 0x000e220000000a00 */
[----:B------:R-:W0:Y:S11]  /*0210*/  I2F.F64.U32 R14, R15 ;  /* 0x0000000f000e7312 */ /* 0x000e360000201800 */
[----:B------:R-:W-:-:S02]  /*0220*/  @P0 IADD3 R24, PT, PT, R24, -UR7, RZ ;  /* 0x8000000718180c10 */ /* 0x000fc4000fffe0ff */
[----:B------:R-:W-:Y:S01]  /*0230*/  @!P1 LOP3.LUT R24, RZ, UR7, RZ, 0x33, !PT ;  /* 0x00000007ff189c12 */ /* 0x000fe2000f8e33ff */
[----:B------:R-:W1:Y:S08]  /*0240*/  I2F.F64.U32 R20, R0 ;  /* 0x0000000000147312 */ /* 0x000e700000201800 */
[----:B------:R-:W3:Y:S08]  /*0250*/  I2F.F64.U32 R18, UR6 ;  /* 0x0000000600127d12 */ /* 0x000ef00008201800 */
[----:B------:R-:W4:Y:S01]  /*0260*/  I2F.F64 R16, R24 ;  /* 0x0000001800107312 */ /* 0x000f220000201c00 */
[----:B------:R-:W-:Y:S01]  /*0270*/  HFMA2 R23, -RZ, RZ, 2.04296875, 1638 ;  /* 0x40166666ff177431 */ /* 0x000fe200000001ff */
[----:B------:R-:W-:Y:S01]  /*0280*/  MOV R22, 0x66666666 ;  /* 0x6666666600167802 */ /* 0x000fe20000000f00 */
[----:B--2---:R-:W-:Y:S01]  /*0290*/  DFMA R8, R12, R10, R8 ;  /* 0x0000000a0c08722b */ /* 0x004fe20000000008 */
[----:B------:R-:W-:-:S04]  /*02a0*/  IMAD R11, R24, UR7, RZ ;  /* 0x00000007180b7c24 */ /* 0x000fc8000f8e02ff */
[----:B------:R-:W-:Y:S02]  /*02b0*/  IMAD.WIDE R4, R11, 0x8, R4 ;  /* 0x000000080b047825 */ /* 0x000fe400078e0204 */
[----:B------:R2:W-:Y:S04]  /*02c0*/  STG.E.64 desc[UR4][R2.64], R8 ;  /* 0x0000000802007986 */ /* 0x0005e8000c101b04 */
[----:B0-----:R-:W-:Y:S04]  /*02d0*/  STG.E.64 desc[UR4][R6.64], R14 ;  /* 0x0000000e06007986 */ /* 0x001fe8000c101b04 */
[----:B-1----:R-:W-:Y:S04]  /*02e0*/  STG.E.64 desc[UR4][R6.64+0x8], R20 ;  /* 0x0000081406007986 */ /* 0x002fe8000c101b04 */
[----:B---3--:R-:W-:Y:S04]  /*02f0*/  STG.E.64 desc[UR4][R6.64+0x10], R18 ;  /* 0x0000101206007986 */ /* 0x008fe8000c101b04 */
[----:B------:R-:W-:Y:S04]  /*0300*/  STG.E.64 desc[UR4][R6.64+0x18], R22 ;  /* 0x0000181606007986 */ /* 0x000fe8000c101b04 */
[----:B----4-:R-:W-:Y:S04]  /*0310*/  STG.E.64 desc[UR4][R6.64+0x28], R16 ;  /* 0x0000281006007986 */ /* 0x010fe8000c101b04 */
[----:B------:R-:W3:Y:S01]  /*0320*/  LDG.E.64 R4, desc[UR4][R4.64] ;  /* 0x0000000404047981 */ /* 0x000ee2000c1e1b00 */
[----:B------:R-:W0:Y:S08]  /*0330*/  LDC.64 R10, c[0x0][0x388] ;  /* 0x0000e200ff0a7b82 */ /* 0x000e300000000a00 */
[----:B------:R-:W1:Y:S01]  /*0340*/  LDC.64 R12, c[0x0][0x380] ;  /* 0x0000e000ff0c7b82 */ /* 0x000e620000000a00 */
[----:B--2---:R-:W2:Y:S01]  /*0350*/  I2F.F64 R2, UR7 ;  /* 0x0000000700027d12 */ /* 0x004ea20008201c00 */
[----:B---3--:R-:W-:Y:S04]  /*0360*/  STG.E.64 desc[UR4][R6.64+0x30], R4 ;  /* 0x0000300406007986 */ /* 0x008fe8000c101b04 */
[----:B0-----:R-:W3:Y:S04]  /*0370*/  LDG.E.64 R10, desc[UR4][R10.64] ;  /* 0x000000040a0a7981 */ /* 0x001ee8000c1e1b00 */
[----:B--2---:R-:W-:Y:S04]  /*0380*/  STG.E.64 desc[UR4][R6.64+0x40], R2 ;  /* 0x0000400206007986 */ /* 0x004fe8000c101b04 */
[----:B---3--:R-:W-:Y:S04]  /*0390*/  STG.E.64 desc[UR4][R6.64+0x38], R10 ;  /* 0x0000380a06007986 */ /* 0x008fe8000c101b04 */
[----:B-1----:R-:W2:Y:S04]  /*03a0*/  LDG.E.64 R8, desc[UR4][R12.64+0x30] ;  /* 0x000030040c087981 */ /* 0x002ea8000c1e1b00 */
[----:B--2---:R-:W-:Y:S01]  /*03b0*/  STG.E.64 desc[UR4][R6.64+0x48], R8 ;  /* 0x0000480806007986 */ /* 0x004fe2000c101b04 */
[----:B------:R-:W-:Y:S05]  /*03c0*/  EXIT ;  /* 0x000000000000794d */ /* 0x000fea0003800000 */
.L_x_0:
[----:B------:R-:W-:-:S00]  /*03d0*/  BRA `(.L_x_0) ;  /* 0xfffffffc00fc7947 */ /* 0x000fc0000383ffff */
[----:B------:R-:W-:-:S00]  /*03e0*/  NOP ;  /* 0x0000000000007918 */ /* 0x000fc00000000000 */
        /* <DEDUP_REMOVED lines=9> */
.L_x_1:


//--------------------- .nv.shared.reserved.0     --------------------------
	.section	.nv.shared.reserved.0,"aw",@nobits
	.weak		__nv_reservedSMEM_offset_0_alias
	.size		__nv_reservedSMEM_offset_0_alias, 0, 64
	.other		__nv_reservedSMEM_offset_0_alias,@"STO_CUDA_RESERVED_SHARED STV_DEFAULT"
__nv_reservedSMEM_offset_0_alias:
	.zero		0
	.zero		64


//--------------------- .nv.constant0._Z14kernelMultiplyPdS_S_S_i --------------------------
	.section	.nv.constant0._Z14kernelMultiplyPdS_S_S_i,"a",@progbits
	.sectionflags	@""
	.align	4
.nv.constant0._Z14kernelMultiplyPdS_S_S_i:
	.zero		932


//--------------------- SYMBOLS --------------------------

	.type		.nv.reservedSmem.offset0,@object
	.size		.nv.reservedSmem.offset0,0x4
